//
// Generated by NVIDIA NVVM Compiler
//
// Compiler Build ID: CL-36424714
// Cuda compilation tools, release 13.0, V13.0.88
// Based on NVVM 20.0.0
//

.version 9.0
.target sm_100
.address_size 64

	// .globl	_Z14hello_from_gpuv
.extern .func  (.param .b32 func_retval0) vprintf
(
	.param .b64 vprintf_param_0,
	.param .b64 vprintf_param_1
)
;
.global .align 1 .b8 $str[36] = {72, 101, 108, 108, 111, 32, 102, 114, 111, 109, 32, 71, 80, 85, 33, 32, 98, 108, 111, 99, 107, 61, 37, 100, 32, 116, 104, 114, 101, 97, 100, 61, 37, 100, 10};

.visible .entry _Z14hello_from_gpuv()
{
	.local .align 8 .b8 	__local_depot0[8];
	.reg .b64 	%SP;
	.reg .b64 	%SPL;
	.reg .b32 	%r<5>;
	.reg .b64 	%rd<5>;

	mov.u64 	%SPL, __local_depot0;
	cvta.local.u64 	%SP, %SPL;
	add.u64 	%rd1, %SP, 0;
	add.u64 	%rd2, %SPL, 0;
	mov.u32 	%r1, %ctaid.x;
	mov.u32 	%r2, %tid.x;
	st.local.v2.u32 	[%rd2], {%r1, %r2};
	mov.u64 	%rd3, $str;
	cvta.global.u64 	%rd4, %rd3;
	{ // callseq 0, 0
	.param .b64 param0;
	st.param.b64 	[param0], %rd4;
	.param .b64 param1;
	st.param.b64 	[param1], %rd1;
	.param .b32 retval0;
	call.uni (retval0), 
	vprintf, 
	(
	param0, 
	param1
	);
	ld.param.b32 	%r3, [retval0];
	} // callseq 0
	ret;

}


// ===== COMPILED SASS (sm_100) =====

	.target	sm_100

	.elftype	@"ET_EXEC"


//--------------------- .note.nv.tkinfo           --------------------------
	.section	.note.nv.tkinfo,"",@"SHT_NOTE"
	.sectionflags	@"SHF_NOTE_NV_TKINFO"
	.tkinfo
        /*0018*/ 	.word	0x00000002
        /*0030*/ 	.string	""
        /*0030*/ 	.string	"ptxas"
        /*0030*/ 	.string	"Cuda compilation tools, release 13.0, V13.0.88"
        /*0030*/ 	.string	"Build cuda_13.0.r13.0/compiler.36424714_0"
        /*0030*/ 	.string	"-arch sm_100 -m 64 "



//--------------------- .note.nv.cuinfo           --------------------------
	.section	.note.nv.cuinfo,"",@"SHT_NOTE"
	.sectionflags	@"SHF_NOTE_NV_CUINFO"
        /*0018*/ 	.short	0x0002
        /*001a*/ 	.short	0x0064
        /*001c*/ 	.short	0x0082
	.zero		2


//--------------------- .nv.info                  --------------------------
	.section	.nv.info,"",@"SHT_CUDA_INFO"
	.align	4


	//----- nvinfo : EIATTR_REGCOUNT
	.align		4
        /*0000*/ 	.byte	0x04, 0x2f
        /*0002*/ 	.short	(.L_2 - .L_1)
	.align		4
.L_1:
        /*0004*/ 	.word	index@(_Z14hello_from_gpuv)
        /*0008*/ 	.word	0x00000018


	//----- nvinfo : EIATTR_FRAME_SIZE
	.align		4
.L_2:
        /*000c*/ 	.byte	0x04, 0x11
        /*000e*/ 	.short	(.L_4 - .L_3)
	.align		4
.L_3:
        /*0010*/ 	.word	index@(_Z14hello_from_gpuv)
        /*0014*/ 	.word	0x00000008


	//----- nvinfo : EIATTR_MIN_STACK_SIZE
	.align		4
.L_4:
        /*0018*/ 	.byte	0x04, 0x12
        /*001a*/ 	.short	(.L_6 - .L_5)
	.align		4
.L_5:
        /*001c*/ 	.word	index@(_Z14hello_from_gpuv)
        /*0020*/ 	.word	0x00000008
.L_6:


//--------------------- .nv.compat                --------------------------
	.section	.nv.compat,"",@"SHT_CUDA_COMPAT_INFO"
	.align	4
        /*0000*/ 	.byte	0x02, 0x09, 0x00, 0x00, 0x02, 0x02, 0x01, 0x00, 0x02, 0x05, 0x05, 0x00, 0x03, 0x07, 0x01, 0x01
        /*0010*/ 	.byte	0x02, 0x03, 0x00, 0x00, 0x02, 0x06, 0x01, 0x00, 0x04, 0x0b, 0x08, 0x00, 0x09, 0x00, 0x00, 0x00
        /*0020*/ 	.byte	0x00, 0x00, 0x00, 0x00


//--------------------- .nv.info._Z14hello_from_gpuv --------------------------
	.section	.nv.info._Z14hello_from_gpuv,"",@"SHT_CUDA_INFO"
	.sectionflags	@""
	.align	4


	//----- nvinfo : EIATTR_CUDA_API_VERSION
	.align		4
        /*0000*/ 	.byte	0x04, 0x37
        /*0002*/ 	.short	(.L_8 - .L_7)
.L_7:
        /*0004*/ 	.word	0x00000082


	//----- nvinfo : EIATTR_SPARSE_MMA_MASK
	.align		4
.L_8:
        /*0008*/ 	.byte	0x03, 0x50
        /*000a*/ 	.short	0x0000


	//----- nvinfo : EIATTR_MAXREG_COUNT
	.align		4
        /*000c*/ 	.byte	0x03, 0x1b
        /*000e*/ 	.short	0x00ff


	//----- nvinfo : EIATTR_EXTERNS
	.align		4
        /*0010*/ 	.byte	0x04, 0x0f
        /*0012*/ 	.short	(.L_10 - .L_9)


	//   ....[0]....
	.align		4
.L_9:
        /*0014*/ 	.word	index@(vprintf)


	//----- nvinfo : EIATTR_MERCURY_ISA_VERSION
	.align		4
.L_10:
        /*0018*/ 	.byte	0x03, 0x5f
        /*001a*/ 	.short	0x0101


	//----- nvinfo : EIATTR_VRC_CTA_INIT_COUNT
	.align		4
        /*001c*/ 	.byte	0x02, 0x4a
	.zero		1
	.zero		1


	//----- nvinfo : EIATTR_SYSCALL_OFFSETS
	.align		4
        /*0020*/ 	.byte	0x04, 0x46
        /*0022*/ 	.short	(.L_12 - .L_11)


	//   ....[0]....
.L_11:
        /*0024*/ 	.word	0x000000f0


	//----- nvinfo : EIATTR_EXIT_INSTR_OFFSETS
	.align		4
.L_12:
        /*0028*/ 	.byte	0x04, 0x1c
        /*002a*/ 	.short	(.L_14 - .L_13)


	//   ....[0]....
.L_13:
        /*002c*/ 	.word	0x00000100


	//----- nvinfo : EIATTR_SW_WAR
	.align		4
.L_14:
        /*0030*/ 	.byte	0x04, 0x36
        /*0032*/ 	.short	(.L_16 - .L_15)
.L_15:
        /*0034*/ 	.word	0x00000008
.L_16:


//--------------------- .nv.callgraph             --------------------------
	.section	.nv.callgraph,"",@"SHT_CUDA_CALLGRAPH"
	.align	4
	.sectionentsize	8
	.align		4
        /*0000*/ 	.word	0x00000000
	.align		4
        /*0004*/ 	.word	0xffffffff
	.align		4
        /*0008*/ 	.word	index@(_Z14hello_from_gpuv)
	.align		4
        /*000c*/ 	.word	index@(vprintf)
	.align		4
        /*0010*/ 	.word	0x00000000
	.align		4
        /*0014*/ 	.word	0xfffffffe
	.align		4
        /*0018*/ 	.word	0x00000000
	.align		4
        /*001c*/ 	.word	0xfffffffd
	.align		4
        /*0020*/ 	.word	0x00000000
	.align		4
        /*0024*/ 	.word	0xfffffffc


//--------------------- .nv.constant4             --------------------------
	.section	.nv.constant4,"a",@progbits
	.align	8
	.align		8
.nv.constant4:
        /*0000*/ 	.dword	vprintf
	.align		8
        /*0008*/ 	.dword	$str


//--------------------- .text._Z14hello_from_gpuv --------------------------
	.section	.text._Z14hello_from_gpuv,"ax",@progbits
	.align	128
        .global         _Z14hello_from_gpuv
        .type           _Z14hello_from_gpuv,@function
        .size           _Z14hello_from_gpuv,(.L_x_2 - _Z14hello_from_gpuv)
        .other          _Z14hello_from_gpuv,@"STO_CUDA_ENTRY STV_DEFAULT"
_Z14hello_from_gpuv:
.text._Z14hello_from_gpuv:
[----:B------:R-:W0:Y:S01]  /*0000*/  LDC R1, c[0x0][0x37c] ;  /* 0x0000df00ff017b82 */ /* 0x000e220000000800 */
[----:B------:R-:W1:Y:S01]  /*0010*/  S2R R8, SR_CTAID.X ;  /* 0x0000000000087919 */ /* 0x000e620000002500 */
[----:B0-----:R-:W-:Y:S01]  /*0020*/  VIADD R1, R1, 0xfffffff8 ;  /* 0xfffffff801017836 */ /* 0x001fe20000000000 */
[----:B------:R-:W-:Y:S01]  /*0030*/  MOV R0, 0x0 ;  /* 0x0000000000007802 */ /* 0x000fe20000000f00 */
[----:B------:R-:W0:Y:S01]  /*0040*/  LDCU UR4, c[0x0][0x2f8] ;  /* 0x00005f00ff0477ac */ /* 0x000e220008000800 */
[----:B------:R-:W1:Y:S03]  /*0050*/  S2R R9, SR_TID.X ;  /* 0x0000000000097919 */ /* 0x000e660000002100 */
[----:B------:R2:W3:Y:S01]  /*0060*/  LDC.64 R2, c[0x4][R0] ;  /* 0x0100000000027b82 */ /* 0x0004e20000000a00 */
[----:B------:R-:W4:Y:S01]  /*0070*/  LDCU.64 UR6, c[0x4][0x8] ;  /* 0x01000100ff0677ac */ /* 0x000f220008000a00 */
[----:B------:R-:W5:Y:S01]  /*0080*/  LDCU UR5, c[0x0][0x2fc] ;  /* 0x00005f80ff0577ac */ /* 0x000f620008000800 */
[----:B0-----:R-:W-:Y:S01]  /*0090*/  IADD3 R6, P0, PT, R1, UR4, RZ ;  /* 0x0000000401067c10 */ /* 0x001fe2000ff1e0ff */
[----:B----4-:R-:W-:Y:S01]  /*00a0*/  IMAD.U32 R4, RZ, RZ, UR6 ;  /* 0x00000006ff047e24 */ /* 0x010fe2000f8e00ff */
[----:B------:R-:W-:-:S03]  /*00b0*/  MOV R5, UR7 ;  /* 0x0000000700057c02 */ /* 0x000fc60008000f00 */
[----:B-----5:R-:W-:Y:S01]  /*00c0*/  IMAD.X R7, RZ, RZ, UR5, P0 ;  /* 0x00000005ff077e24 */ /* 0x020fe200080e06ff */
[----:B-1----:R2:W-:Y:S07]  /*00d0*/  STL.64 [R1], R8 ;  /* 0x0000000801007387 */ /* 0x0025ee0000100a00 */
[----:B------:R-:W-:-:S07]  /*00e0*/  LEPC R20, `(.L_x_0) ;  /* 0x000000001014794e */ /* 0x000fce0000000000 */
[----:B--23--:R-:W-:Y:S05]  /*00f0*/  CALL.ABS.NOINC R2 ;  /* 0x0000000002007343 */ /* 0x00cfea0003c00000 */
.L_x_0:
[----:B------:R-:W-:Y:S05]  /*0100*/  EXIT ;  /* 0x000000000000794d */ /* 0x000fea0003800000 */
.L_x_1:
[----:B------:R-:W-:-:S00]  /*0110*/  BRA `(.L_x_1) ;  /* 0xfffffffc00fc7947 */ /* 0x000fc0000383ffff */
[----:B------:R-:W-:-:S00]  /*0120*/  NOP ;  /* 0x0000000000007918 */ /* 0x000fc00000000000 */
        /* <DEDUP_REMOVED lines=13> */
.L_x_2:


//--------------------- .nv.global.init           --------------------------
	.section	.nv.global.init,"aw",@progbits
.nv.global.init:
	.type		$str,@object
	.size		$str,(.L_0 - $str)
$str:
        /*0000*/ 	.byte	0x48, 0x65, 0x6c, 0x6c, 0x6f, 0x20, 0x66, 0x72, 0x6f, 0x6d, 0x20, 0x47, 0x50, 0x55, 0x21, 0x20
        /*0010*/ 	.byte	0x62, 0x6c, 0x6f, 0x63, 0x6b, 0x3d, 0x25, 0x64, 0x20, 0x74, 0x68, 0x72, 0x65, 0x61, 0x64, 0x3d
        /*0020*/ 	.byte	0x25, 0x64, 0x0a, 0x00
.L_0:


//--------------------- .nv.shared.reserved.0     --------------------------
	.section	.nv.shared.reserved.0,"aw",@nobits
	.weak		__nv_reservedSMEM_offset_0_alias
	.size		__nv_reservedSMEM_offset_0_alias, 0, 64
	.other		__nv_reservedSMEM_offset_0_alias,@"STO_CUDA_RESERVED_SHARED STV_DEFAULT"
__nv_reservedSMEM_offset_0_alias:
	.zero		0
	.zero		64


//--------------------- .nv.constant0._Z14hello_from_gpuv --------------------------
	.section	.nv.constant0._Z14hello_from_gpuv,"a",@progbits
	.sectionflags	@""
	.align	4
.nv.constant0._Z14hello_from_gpuv:
	.zero		896


//--------------------- SYMBOLS --------------------------

	.type		.nv.reservedSmem.offset0,@object
	.size		.nv.reservedSmem.offset0,0x4
	.type		vprintf,@function
